	.headerflags	@"EF_CUDA_TEXMODE_UNIFIED EF_CUDA_64BIT_ADDRESS EF_CUDA_ACCELERATORS EF_CUDA_SM90 EF_CUDA_VIRTUAL_SM(EF_CUDA_SM90)"
	.elftype	@"ET_EXEC"


//--------------------- .nv.info                  --------------------------
	.section	.nv.info,"",@"SHT_CUDA_INFO"
	.align	4


	//----- nvinfo : EIATTR_REGCOUNT
	.align		4
        /*0000*/ 	.byte	0x04, 0x2f
        /*0002*/ 	.short	(.L_3 - .L_2)
	.align		4
.L_2:
        /*0004*/ 	.word	index@(triton_poi_fused__native_batch_norm_legit_no_training_relu_4)
        /*0008*/ 	.word	0x00000012


	//----- nvinfo : EIATTR_MIN_STACK_SIZE
	.align		4
.L_3:
        /*000c*/ 	.byte	0x04, 0x12
        /*000e*/ 	.short	(.L_5 - .L_4)
	.align		4
.L_4:
        /*0010*/ 	.word	index@(triton_poi_fused__native_batch_norm_legit_no_training_relu_4)
        /*0014*/ 	.word	0x00000000


	//----- nvinfo : EIATTR_FRAME_SIZE
	.align		4
.L_5:
        /*0018*/ 	.byte	0x04, 0x11
        /*001a*/ 	.short	(.L_7 - .L_6)
	.align		4
.L_6:
        /*001c*/ 	.word	index@(triton_poi_fused__native_batch_norm_legit_no_training_relu_4)
        /*0020*/ 	.word	0x00000000


	//----- nvinfo : EIATTR_MIN_STACK_SIZE
	.align		4
.L_7:
        /*0024*/ 	.byte	0x04, 0x12
        /*0026*/ 	.short	(.L_9 - .L_8)
	.align		4
.L_8:
        /*0028*/ 	.word	index@(triton_poi_fused__native_batch_norm_legit_no_training_relu_4)
        /*002c*/ 	.word	0x00000000
.L_9:


//--------------------- .nv.info.triton_poi_fused__native_batch_norm_legit_no_training_relu_4 --------------------------
	.section	.nv.info.triton_poi_fused__native_batch_norm_legit_no_training_relu_4,"",@"SHT_CUDA_INFO"
	.sectionflags	@""
	.align	4


	//----- nvinfo : EIATTR_CUDA_API_VERSION
	.align		4
        /*0000*/ 	.byte	0x04, 0x37
        /*0002*/ 	.short	(.L_11 - .L_10)
.L_10:
        /*0004*/ 	.word	0x0000007c


	//----- nvinfo : EIATTR_KPARAM_INFO
	.align		4
.L_11:
        /*0008*/ 	.byte	0x04, 0x17
        /*000a*/ 	.short	(.L_13 - .L_12)
.L_12:
        /*000c*/ 	.word	0x00000000
        /*0010*/ 	.short	0x0006
        /*0012*/ 	.short	0x0030
        /*0014*/ 	.byte	0x00, 0xf0, 0x11, 0x00


	//----- nvinfo : EIATTR_KPARAM_INFO
	.align		4
.L_13:
        /*0018*/ 	.byte	0x04, 0x17
        /*001a*/ 	.short	(.L_15 - .L_14)
.L_14:
        /*001c*/ 	.word	0x00000000
        /*0020*/ 	.short	0x0005
        /*0022*/ 	.short	0x0028
        /*0024*/ 	.byte	0x00, 0xf4, 0x21, 0x00


	//----- nvinfo : EIATTR_KPARAM_INFO
	.align		4
.L_15:
        /*0028*/ 	.byte	0x04, 0x17
        /*002a*/ 	.short	(.L_17 - .L_16)
.L_16:
        /*002c*/ 	.word	0x00000000
        /*0030*/ 	.short	0x0004
        /*0032*/ 	.short	0x0020
        /*0034*/ 	.byte	0x00, 0xf4, 0x21, 0x00


	//----- nvinfo : EIATTR_KPARAM_INFO
	.align		4
.L_17:
        /*0038*/ 	.byte	0x04, 0x17
        /*003a*/ 	.short	(.L_19 - .L_18)
.L_18:
        /*003c*/ 	.word	0x00000000
        /*0040*/ 	.short	0x0003
        /*0042*/ 	.short	0x0018
        /*0044*/ 	.byte	0x00, 0xf4, 0x21, 0x00


	//----- nvinfo : EIATTR_KPARAM_INFO
	.align		4
.L_19:
        /*0048*/ 	.byte	0x04, 0x17
        /*004a*/ 	.short	(.L_21 - .L_20)
.L_20:
        /*004c*/ 	.word	0x00000000
        /*0050*/ 	.short	0x0002
        /*0052*/ 	.short	0x0010
        /*0054*/ 	.byte	0x00, 0xf4, 0x21, 0x00


	//----- nvinfo : EIATTR_KPARAM_INFO
	.align		4
.L_21:
        /*0058*/ 	.byte	0x04, 0x17
        /*005a*/ 	.short	(.L_23 - .L_22)
.L_22:
        /*005c*/ 	.word	0x00000000
        /*0060*/ 	.short	0x0001
        /*0062*/ 	.short	0x0008
        /*0064*/ 	.byte	0x00, 0xf4, 0x21, 0x00


	//----- nvinfo : EIATTR_KPARAM_INFO
	.align		4
.L_23:
        /*0068*/ 	.byte	0x04, 0x17
        /*006a*/ 	.short	(.L_25 - .L_24)
.L_24:
        /*006c*/ 	.word	0x00000000
        /*0070*/ 	.short	0x0000
        /*0072*/ 	.short	0x0000
        /*0074*/ 	.byte	0x00, 0xf4, 0x21, 0x00


	//----- nvinfo : EIATTR_SPARSE_MMA_MASK
	.align		4
.L_25:
        /*0078*/ 	.byte	0x03, 0x50
        /*007a*/ 	.short	0x0000


	//----- nvinfo : EIATTR_MAXREG_COUNT
	.align		4
        /*007c*/ 	.byte	0x03, 0x1b
        /*007e*/ 	.short	0x00ff


	//----- nvinfo : EIATTR_EXIT_INSTR_OFFSETS
	.align		4
        /*0080*/ 	.byte	0x04, 0x1c
        /*0082*/ 	.short	(.L_27 - .L_26)


	//   ....[0]....
.L_26:
        /*0084*/ 	.word	0x000003d0


	//----- nvinfo : EIATTR_REQNTID
	.align		4
.L_27:
        /*0088*/ 	.byte	0x04, 0x10
        /*008a*/ 	.short	(.L_29 - .L_28)
.L_28:
        /*008c*/ 	.word	0x00000100
        /*0090*/ 	.word	0x00000001
        /*0094*/ 	.word	0x00000001


	//----- nvinfo : EIATTR_CBANK_PARAM_SIZE
	.align		4
.L_29:
        /*0098*/ 	.byte	0x03, 0x19
        /*009a*/ 	.short	0x0034


	//----- nvinfo : EIATTR_PARAM_CBANK
	.align		4
        /*009c*/ 	.byte	0x04, 0x0a
        /*009e*/ 	.short	(.L_31 - .L_30)
	.align		4
.L_30:
        /*00a0*/ 	.word	index@(.nv.constant0.triton_poi_fused__native_batch_norm_legit_no_training_relu_4)
        /*00a4*/ 	.short	0x0210
        /*00a6*/ 	.short	0x0034


	//----- nvinfo : EIATTR_SW_WAR
	.align		4
.L_31:
        /*00a8*/ 	.byte	0x04, 0x36
        /*00aa*/ 	.short	(.L_33 - .L_32)
.L_32:
        /*00ac*/ 	.word	0x00000008
.L_33:


//--------------------- .nv.callgraph             --------------------------
	.section	.nv.callgraph,"",@"SHT_CUDA_CALLGRAPH"
	.align	4
	.sectionentsize	8
	.align		4
        /*0000*/ 	.word	0x00000000
	.align		4
        /*0004*/ 	.word	0xffffffff
	.align		4
        /*0008*/ 	.word	0x00000000
	.align		4
        /*000c*/ 	.word	0xfffffffe
	.align		4
        /*0010*/ 	.word	0x00000000
	.align		4
        /*0014*/ 	.word	0xfffffffd
	.align		4
        /*0018*/ 	.word	0x00000000
	.align		4
        /*001c*/ 	.word	0xfffffffc


//--------------------- .nv.constant4             --------------------------
	.section	.nv.constant4,"a",@progbits
	.align	8
	.align		8
.nv.constant4:
        /*0000*/ 	.dword	_$_str
	.align		8
        /*0008*/ 	.dword	_$_str_$_2


//--------------------- .text.triton_poi_fused__native_batch_norm_legit_no_training_relu_4 --------------------------
	.section	.text.triton_poi_fused__native_batch_norm_legit_no_training_relu_4,"ax",@progbits
	.align	128
        .global         triton_poi_fused__native_batch_norm_legit_no_training_relu_4
        .type           triton_poi_fused__native_batch_norm_legit_no_training_relu_4,@function
        .size           triton_poi_fused__native_batch_norm_legit_no_training_relu_4,(.L_x_1 - triton_poi_fused__native_batch_norm_legit_no_training_relu_4)
        .other          triton_poi_fused__native_batch_norm_legit_no_training_relu_4,@"STO_CUDA_ENTRY STV_DEFAULT"
triton_poi_fused__native_batch_norm_legit_no_training_relu_4:
.text.triton_poi_fused__native_batch_norm_legit_no_training_relu_4:
[----:B------:R-:W-:Y:S01]  /*0000*/  LDC R1, c[0x0][0x28] ;  /* 0x00000a00ff017b82 */ /* 0x000fe20000000800 */
[----:B------:R-:W1:Y:S07]  /*0010*/  S2R R0, SR_TID.X ;  /* 0x0000000000007919 */ /* 0x000e6e0000002100 */
[----:B------:R-:W2:Y:S01]  /*0020*/  LDC.64 R2, c[0x0][0x220] ;  /* 0x00008800ff027b82 */ /* 0x000ea20000000a00 */
[----:B------:R-:W-:Y:S01]  /*0030*/  ULDC.64 UR4, c[0x0][0x208] ;  /* 0x0000820000047ab9 */ /* 0x000fe20000000a00 */
[----:B------:R-:W3:Y:S06]  /*0040*/  S2R R7, SR_CTAID.X ;  /* 0x0000000000077919 */ /* 0x000eec0000002500 */
[----:B------:R-:W4:Y:S08]  /*0050*/  LDC.64 R8, c[0x0][0x228] ;  /* 0x00008a00ff087b82 */ /* 0x000f300000000a00 */
[----:B------:R-:W5:Y:S01]  /*0060*/  LDC.64 R10, c[0x0][0x230] ;  /* 0x00008c00ff0a7b82 */ /* 0x000f620000000a00 */
[----:B-1----:R-:W-:-:S02]  /*0070*/  SHF.L.U32 R0, R0, 0x1, RZ ;  /* 0x0000000100007819 */ /* 0x002fc400000006ff */
[----:B---3--:R-:W-:Y:S02]  /*0080*/  SHF.R.S32.HI R5, RZ, 0x16, R7 ;  /* 0x00000016ff057819 */ /* 0x008fe40000011407 */
[----:B------:R-:W-:Y:S02]  /*0090*/  LOP3.LUT R0, R0, 0x1fe, RZ, 0xc0, !PT ;  /* 0x000001fe00007812 */ /* 0x000fe400078ec0ff */
[----:B------:R-:W-:Y:S02]  /*00a0*/  SGXT R5, R5, 0x1 ;  /* 0x000000010505781a */ /* 0x000fe40000000200 */
[----:B------:R-:W-:Y:S02]  /*00b0*/  LEA R0, R7, R0, 0x9 ;  /* 0x0000000007007211 */ /* 0x000fe400078e48ff */
[----:B------:R-:W1:Y:S02]  /*00c0*/  LDC.64 R6, c[0x0][0x218] ;  /* 0x00008600ff067b82 */ /* 0x000e640000000a00 */
[----:B------:R-:W-:-:S04]  /*00d0*/  LEA.HI R5, R5, R0, RZ, 0x5 ;  /* 0x0000000005057211 */ /* 0x000fc800078f28ff */
[----:B------:R-:W-:-:S04]  /*00e0*/  LOP3.LUT R5, R5, 0xffffffe0, RZ, 0xc0, !PT ;  /* 0xffffffe005057812 */ /* 0x000fc800078ec0ff */
[----:B------:R-:W-:Y:S02]  /*00f0*/  IADD3 R13, R0, -R5, RZ ;  /* 0x80000005000d7210 */ /* 0x000fe40007ffe0ff */
[----:B------:R-:W3:Y:S03]  /*0100*/  LDC.64 R4, c[0x0][0x210] ;  /* 0x00008400ff047b82 */ /* 0x000ee60000000a00 */
[----:B--2---:R-:W-:-:S06]  /*0110*/  IMAD.WIDE R2, R13, 0x4, R2 ;  /* 0x000000040d027825 */ /* 0x004fcc00078e0202 */
[----:B------:R-:W2:Y:S01]  /*0120*/  LDG.E.EL.64 R2, desc[UR4][R2.64] ;  /* 0x0000000402027981 */ /* 0x000ea2000c2e1b00 */
[----:B-1----:R-:W-:-:S04]  /*0130*/  IMAD.WIDE R6, R13, 0x4, R6 ;  /* 0x000000040d067825 */ /* 0x002fc800078e0206 */
[C---:B----4-:R-:W-:Y:S02]  /*0140*/  IMAD.WIDE R8, R13.reuse, 0x4, R8 ;  /* 0x000000040d087825 */ /* 0x050fe400078e0208 */
[----:B------:R-:W4:Y:S02]  /*0150*/  LDG.E.EL.64 R6, desc[UR4][R6.64] ;  /* 0x0000000406067981 */ /* 0x000f24000c2e1b00 */
[----:B-----5:R-:W-:Y:S02]  /*0160*/  IMAD.WIDE R10, R13, 0x4, R10 ;  /* 0x000000040d0a7825 */ /* 0x020fe400078e020a */
[----:B------:R-:W5:Y:S02]  /*0170*/  LDG.E.EL.64 R8, desc[UR4][R8.64] ;  /* 0x0000000408087981 */ /* 0x000f64000c2e1b00 */
[----:B---3--:R-:W-:Y:S02]  /*0180*/  IMAD.WIDE R4, R0, 0x4, R4 ;  /* 0x0000000400047825 */ /* 0x008fe400078e0204 */
[----:B------:R-:W5:Y:S04]  /*0190*/  LDG.E.EL.64 R10, desc[UR4][R10.64] ;  /* 0x000000040a0a7981 */ /* 0x000f68000c2e1b00 */
[----:B------:R-:W4:Y:S01]  /*01a0*/  LDG.E.64 R4, desc[UR4][R4.64] ;  /* 0x0000000404047981 */ /* 0x000f22000c1e1b00 */
[----:B------:R-:W-:Y:S01]  /*01b0*/  HFMA2.MMA R14, -RZ, RZ, 1.625, 0 ;  /* 0x3e800000ff0e7435 */ /* 0x000fe200000001ff */
[----:B--2---:R-:W-:Y:S01]  /*01c0*/  FADD R2, R2, 9.9999997473787516356e-06 ;  /* 0x3727c5ac02027421 */ /* 0x004fe20000000000 */
[----:B------:R-:W-:-:S03]  /*01d0*/  FADD R3, R3, 9.9999997473787516356e-06 ;  /* 0x3727c5ac03037421 */ /* 0x000fc60000000000 */
[----:B------:R-:W1:Y:S08]  /*01e0*/  MUFU.SQRT R12, R2 ;  /* 0x00000002000c7308 */ /* 0x000e700000002000 */
[----:B------:R2:W3:Y:S01]  /*01f0*/  MUFU.SQRT R13, R3 ;  /* 0x00000003000d7308 */ /* 0x0004e20000002000 */
[C---:B-1----:R-:W-:Y:S02]  /*0200*/  FSETP.GT.AND P0, PT, R12.reuse, 8.50705917302346158658e+37, PT ;  /* 0x7e8000000c00780b */ /* 0x042fe40003f04000 */
[----:B------:R-:W-:Y:S01]  /*0210*/  FSETP.GEU.AND P2, PT, R12, 1.175494350822287508e-38, PT ;  /* 0x008000000c00780b */ /* 0x000fe20003f4e000 */
[----:B--2---:R-:W1:Y:S01]  /*0220*/  LDC.64 R2, c[0x0][0x238] ;  /* 0x00008e00ff027b82 */ /* 0x004e620000000a00 */
[----:B---3--:R-:W-:-:S02]  /*0230*/  FSETP.GT.AND P1, PT, R13, 8.50705917302346158658e+37, PT ;  /* 0x7e8000000d00780b */ /* 0x008fc40003f24000 */
[----:B------:R-:W-:-:S07]  /*0240*/  FSETP.GEU.AND P3, PT, R13, 1.175494350822287508e-38, PT ;  /* 0x008000000d00780b */ /* 0x000fce0003f6e000 */
[----:B------:R-:W-:-:S04]  /*0250*/  @P0 FMUL R12, R12, 0.25 ;  /* 0x3e8000000c0c0820 */ /* 0x000fc80000400000 */
[----:B------:R-:W-:Y:S01]  /*0260*/  @!P2 FMUL R12, R12, 16777216 ;  /* 0x4b8000000c0ca820 */ /* 0x000fe20000400000 */
[----:B------:R-:W-:-:S04]  /*0270*/  @P1 FMUL R13, R13, 0.25 ;  /* 0x3e8000000d0d1820 */ /* 0x000fc80000400000 */
[----:B------:R-:W-:Y:S01]  /*0280*/  @!P3 FMUL R13, R13, 16777216 ;  /* 0x4b8000000d0db820 */ /* 0x000fe20000400000 */
[----:B------:R-:W2:Y:S01]  /*0290*/  MUFU.RCP R12, R12 ;  /* 0x0000000c000c7308 */ /* 0x000ea20000001000 */
[----:B------:R-:W-:-:S07]  /*02a0*/  FSEL R15, R14, 1, P0 ;  /* 0x3f8000000e0f7808 */ /* 0x000fce0000000000 */
[----:B------:R-:W3:Y:S01]  /*02b0*/  MUFU.RCP R13, R13 ;  /* 0x0000000d000d7308 */ /* 0x000ee20000001000 */
[----:B------:R-:W-:Y:S01]  /*02c0*/  FSEL R14, R14, 1, P1 ;  /* 0x3f8000000e0e7808 */ /* 0x000fe20000800000 */
[----:B------:R-:W-:-:S04]  /*02d0*/  @!P2 FMUL R15, R15, 16777216 ;  /* 0x4b8000000f0fa820 */ /* 0x000fc80000400000 */
[----:B------:R-:W-:Y:S01]  /*02e0*/  @!P3 FMUL R14, R14, 16777216 ;  /* 0x4b8000000e0eb820 */ /* 0x000fe20000400000 */
[----:B----4-:R-:W-:Y:S01]  /*02f0*/  FADD R5, R5, -R7 ;  /* 0x8000000705057221 */ /* 0x010fe20000000000 */
[----:B------:R-:W-:Y:S01]  /*0300*/  FADD R4, R4, -R6 ;  /* 0x8000000604047221 */ /* 0x000fe20000000000 */
[----:B--2---:R-:W-:Y:S01]  /*0310*/  FMUL R15, R12, R15 ;  /* 0x0000000f0c0f7220 */ /* 0x004fe20000400000 */
[----:B---3--:R-:W-:-:S03]  /*0320*/  FMUL R14, R13, R14 ;  /* 0x0000000e0d0e7220 */ /* 0x008fc60000400000 */
[----:B------:R-:W-:Y:S01]  /*0330*/  FMUL R15, R4, R15 ;  /* 0x0000000f040f7220 */ /* 0x000fe20000400000 */
[----:B------:R-:W-:-:S03]  /*0340*/  FMUL R14, R5, R14 ;  /* 0x0000000e050e7220 */ /* 0x000fc60000400000 */
[----:B-----5:R-:W-:Y:S01]  /*0350*/  FFMA R8, R8, R15, R10 ;  /* 0x0000000f08087223 */ /* 0x020fe2000000000a */
[----:B------:R-:W-:-:S04]  /*0360*/  FFMA R9, R9, R14, R11 ;  /* 0x0000000e09097223 */ /* 0x000fc8000000000b */
[----:B------:R-:W-:Y:S02]  /*0370*/  FSETP.GEU.AND P0, PT, R8, RZ, PT ;  /* 0x000000ff0800720b */ /* 0x000fe40003f0e000 */
[C---:B------:R-:W-:Y:S01]  /*0380*/  FSETP.GEU.AND P1, PT, R9.reuse, RZ, PT ;  /* 0x000000ff0900720b */ /* 0x040fe20003f2e000 */
[----:B-1----:R-:W-:Y:S01]  /*0390*/  IMAD.WIDE R2, R0, 0x4, R2 ;  /* 0x0000000400027825 */ /* 0x002fe200078e0202 */
[----:B------:R-:W-:Y:S02]  /*03a0*/  FSEL R8, R8, RZ, P0 ;  /* 0x000000ff08087208 */ /* 0x000fe40000000000 */
[----:B------:R-:W-:-:S05]  /*03b0*/  FSEL R9, R9, RZ, P1 ;  /* 0x000000ff09097208 */ /* 0x000fca0000800000 */
[----:B------:R-:W-:Y:S01]  /*03c0*/  STG.E.64 desc[UR4][R2.64], R8 ;  /* 0x0000000802007986 */ /* 0x000fe2000c101b04 */
[----:B------:R-:W-:Y:S05]  /*03d0*/  EXIT ;  /* 0x000000000000794d */ /* 0x000fea0003800000 */
.L_x_0:
[----:B------:R-:W-:-:S00]  /*03e0*/  BRA `(.L_x_0) ;  /* 0xfffffffc00fc7947 */ /* 0x000fc0000383ffff */
[----:B------:R-:W-:-:S00]  /*03f0*/  NOP ;  /* 0x0000000000007918 */ /* 0x000fc00000000000 */
        /* <DEDUP_REMOVED lines=8> */
.L_x_1:


//--------------------- .nv.global.init           --------------------------
	.section	.nv.global.init,"aw",@progbits
.nv.global.init:
	.type		_$_str,@object
	.size		_$_str,(_$_str_$_2 - _$_str)
_$_str:
        /*0000*/ 	.byte	0x5f, 0x5f, 0x43, 0x55, 0x44, 0x41, 0x5f, 0x46, 0x54, 0x5a, 0x00
	.type		_$_str_$_2,@object
	.size		_$_str_$_2,(.L_1 - _$_str_$_2)
_$_str_$_2:
        /*000b*/ 	.byte	0x5f, 0x5f, 0x43, 0x55, 0x44, 0x41, 0x5f, 0x50, 0x52, 0x45, 0x43, 0x5f, 0x53, 0x51, 0x52, 0x54
        /*001b*/ 	.byte	0x00
.L_1:


//--------------------- .nv.constant0.triton_poi_fused__native_batch_norm_legit_no_training_relu_4 --------------------------
	.section	.nv.constant0.triton_poi_fused__native_batch_norm_legit_no_training_relu_4,"a",@progbits
	.sectionflags	@""
	.align	4
.nv.constant0.triton_poi_fused__native_batch_norm_legit_no_training_relu_4:
	.zero		580
